//
// Generated by NVIDIA NVVM Compiler
//
// Compiler Build ID: CL-36424714
// Cuda compilation tools, release 13.0, V13.0.88
// Based on NVVM 20.0.0
//

.version 9.0
.target sm_100
.address_size 64

	// .globl	_Z19l2_normalize_kernelPKfPfii
.extern .shared .align 16 .b8 sdata[];

.visible .entry _Z19l2_normalize_kernelPKfPfii(
	.param .u64 .ptr .align 1 _Z19l2_normalize_kernelPKfPfii_param_0,
	.param .u64 .ptr .align 1 _Z19l2_normalize_kernelPKfPfii_param_1,
	.param .u32 _Z19l2_normalize_kernelPKfPfii_param_2,
	.param .u32 _Z19l2_normalize_kernelPKfPfii_param_3
)
{
	.reg .pred 	%p<8>;
	.reg .b32 	%r<21>;
	.reg .b32 	%f<17>;
	.reg .b64 	%rd<16>;

	ld.param.u64 	%rd5, [_Z19l2_normalize_kernelPKfPfii_param_0];
	ld.param.u64 	%rd4, [_Z19l2_normalize_kernelPKfPfii_param_1];
	ld.param.u32 	%r11, [_Z19l2_normalize_kernelPKfPfii_param_3];
	cvta.to.global.u64 	%rd6, %rd5;
	mov.u32 	%r12, %ctaid.x;
	mul.lo.s32 	%r13, %r11, %r12;
	cvt.s64.s32 	%rd1, %r13;
	mul.wide.s32 	%rd7, %r13, 4;
	add.s64 	%rd2, %rd6, %rd7;
	mov.u32 	%r20, %tid.x;
	setp.ge.s32 	%p1, %r20, %r11;
	mov.f32 	%f16, 0f00000000;
	@%p1 bra 	$L__BB0_3;
	mov.f32 	%f16, 0f00000000;
	mov.u32 	%r2, %ntid.x;
	mov.u32 	%r18, %r20;
$L__BB0_2:
	mul.wide.s32 	%rd8, %r18, 4;
	add.s64 	%rd9, %rd2, %rd8;
	ld.global.f32 	%f7, [%rd9];
	fma.rn.f32 	%f16, %f7, %f7, %f16;
	add.s32 	%r18, %r18, %r2;
	setp.lt.s32 	%p2, %r18, %r11;
	@%p2 bra 	$L__BB0_2;
$L__BB0_3:
	shl.b32 	%r14, %r20, 2;
	mov.u32 	%r15, sdata;
	add.s32 	%r5, %r15, %r14;
	st.shared.f32 	[%r5], %f16;
	bar.sync 	0;
	mov.u32 	%r6, %ntid.x;
	setp.lt.u32 	%p3, %r6, 2;
	@%p3 bra 	$L__BB0_8;
	mov.u32 	%r19, %r6;
$L__BB0_5:
	shr.u32 	%r8, %r19, 1;
	setp.ge.u32 	%p4, %r20, %r8;
	@%p4 bra 	$L__BB0_7;
	shl.b32 	%r16, %r8, 2;
	add.s32 	%r17, %r5, %r16;
	ld.shared.f32 	%f8, [%r17];
	ld.shared.f32 	%f9, [%r5];
	add.f32 	%f10, %f8, %f9;
	st.shared.f32 	[%r5], %f10;
$L__BB0_7:
	bar.sync 	0;
	setp.gt.u32 	%p5, %r19, 3;
	mov.u32 	%r19, %r8;
	@%p5 bra 	$L__BB0_5;
$L__BB0_8:
	setp.ge.s32 	%p6, %r20, %r11;
	@%p6 bra 	$L__BB0_11;
	ld.shared.f32 	%f11, [sdata];
	cvta.to.global.u64 	%rd3, %rd4;
	add.f32 	%f12, %f11, 0f322BCC77;
	sqrt.rn.f32 	%f4, %f12;
$L__BB0_10:
	cvt.s64.s32 	%rd10, %r20;
	mul.wide.s32 	%rd11, %r20, 4;
	add.s64 	%rd12, %rd2, %rd11;
	ld.global.f32 	%f13, [%rd12];
	div.rn.f32 	%f14, %f13, %f4;
	add.s64 	%rd13, %rd10, %rd1;
	shl.b64 	%rd14, %rd13, 2;
	add.s64 	%rd15, %rd3, %rd14;
	st.global.f32 	[%rd15], %f14;
	add.s32 	%r20, %r20, %r6;
	setp.lt.s32 	%p7, %r20, %r11;
	@%p7 bra 	$L__BB0_10;
$L__BB0_11:
	ret;

}


// ===== COMPILED SASS (sm_100) =====

	.target	sm_100

	.elftype	@"ET_EXEC"


//--------------------- .note.nv.tkinfo           --------------------------
	.section	.note.nv.tkinfo,"",@"SHT_NOTE"
	.sectionflags	@"SHF_NOTE_NV_TKINFO"
	.tkinfo
        /*0018*/ 	.word	0x00000002
        /*0030*/ 	.string	""
        /*0030*/ 	.string	"ptxas"
        /*0030*/ 	.string	"Cuda compilation tools, release 13.0, V13.0.88"
        /*0030*/ 	.string	"Build cuda_13.0.r13.0/compiler.36424714_0"
        /*0030*/ 	.string	"-arch sm_100 -m 64 "



//--------------------- .note.nv.cuinfo           --------------------------
	.section	.note.nv.cuinfo,"",@"SHT_NOTE"
	.sectionflags	@"SHF_NOTE_NV_CUINFO"
        /*0018*/ 	.short	0x0002
        /*001a*/ 	.short	0x0064
        /*001c*/ 	.short	0x0082
	.zero		2


//--------------------- .nv.info                  --------------------------
	.section	.nv.info,"",@"SHT_CUDA_INFO"
	.align	4


	//----- nvinfo : EIATTR_REGCOUNT
	.align		4
        /*0000*/ 	.byte	0x04, 0x2f
        /*0002*/ 	.short	(.L_1 - .L_0)
	.align		4
.L_0:
        /*0004*/ 	.word	index@(_Z19l2_normalize_kernelPKfPfii)
        /*0008*/ 	.word	0x00000014


	//----- nvinfo : EIATTR_FRAME_SIZE
	.align		4
.L_1:
        /*000c*/ 	.byte	0x04, 0x11
        /*000e*/ 	.short	(.L_3 - .L_2)
	.align		4
.L_2:
        /*0010*/ 	.word	index@($__internal_1_$__cuda_sm3x_div_rn_noftz_f32_slowpath)
        /*0014*/ 	.word	0x00000000


	//----- nvinfo : EIATTR_FRAME_SIZE
	.align		4
.L_3:
        /*0018*/ 	.byte	0x04, 0x11
        /*001a*/ 	.short	(.L_5 - .L_4)
	.align		4
.L_4:
        /*001c*/ 	.word	index@($__internal_0_$__cuda_sm20_sqrt_rn_f32_slowpath)
        /*0020*/ 	.word	0x00000000


	//----- nvinfo : EIATTR_FRAME_SIZE
	.align		4
.L_5:
        /*0024*/ 	.byte	0x04, 0x11
        /*0026*/ 	.short	(.L_7 - .L_6)
	.align		4
.L_6:
        /*0028*/ 	.word	index@(_Z19l2_normalize_kernelPKfPfii)
        /*002c*/ 	.word	0x00000000


	//----- nvinfo : EIATTR_MIN_STACK_SIZE
	.align		4
.L_7:
        /*0030*/ 	.byte	0x04, 0x12
        /*0032*/ 	.short	(.L_9 - .L_8)
	.align		4
.L_8:
        /*0034*/ 	.word	index@(_Z19l2_normalize_kernelPKfPfii)
        /*0038*/ 	.word	0x00000000
.L_9:


//--------------------- .nv.compat                --------------------------
	.section	.nv.compat,"",@"SHT_CUDA_COMPAT_INFO"
	.align	4
        /*0000*/ 	.byte	0x02, 0x09, 0x00, 0x00, 0x02, 0x02, 0x01, 0x00, 0x02, 0x05, 0x05, 0x00, 0x03, 0x07, 0x01, 0x01
        /*0010*/ 	.byte	0x02, 0x03, 0x00, 0x00, 0x02, 0x06, 0x01, 0x00, 0x04, 0x0b, 0x08, 0x00, 0x01, 0x00, 0x00, 0x00
        /*0020*/ 	.byte	0x00, 0x00, 0x00, 0x00


//--------------------- .nv.info._Z19l2_normalize_kernelPKfPfii --------------------------
	.section	.nv.info._Z19l2_normalize_kernelPKfPfii,"",@"SHT_CUDA_INFO"
	.sectionflags	@""
	.align	4


	//----- nvinfo : EIATTR_CUDA_API_VERSION
	.align		4
        /*0000*/ 	.byte	0x04, 0x37
        /*0002*/ 	.short	(.L_11 - .L_10)
.L_10:
        /*0004*/ 	.word	0x00000082


	//----- nvinfo : EIATTR_KPARAM_INFO
	.align		4
.L_11:
        /*0008*/ 	.byte	0x04, 0x17
        /*000a*/ 	.short	(.L_13 - .L_12)
.L_12:
        /*000c*/ 	.word	0x00000000
        /*0010*/ 	.short	0x0003
        /*0012*/ 	.short	0x0014
        /*0014*/ 	.byte	0x00, 0xf0, 0x11, 0x00


	//----- nvinfo : EIATTR_KPARAM_INFO
	.align		4
.L_13:
        /*0018*/ 	.byte	0x04, 0x17
        /*001a*/ 	.short	(.L_15 - .L_14)
.L_14:
        /*001c*/ 	.word	0x00000000
        /*0020*/ 	.short	0x0002
        /*0022*/ 	.short	0x0010
        /*0024*/ 	.byte	0x00, 0xf0, 0x11, 0x00


	//----- nvinfo : EIATTR_KPARAM_INFO
	.align		4
.L_15:
        /*0028*/ 	.byte	0x04, 0x17
        /*002a*/ 	.short	(.L_17 - .L_16)
.L_16:
        /*002c*/ 	.word	0x00000000
        /*0030*/ 	.short	0x0001
        /*0032*/ 	.short	0x0008
        /*0034*/ 	.byte	0x00, 0xf5, 0x21, 0x00


	//----- nvinfo : EIATTR_KPARAM_INFO
	.align		4
.L_17:
        /*0038*/ 	.byte	0x04, 0x17
        /*003a*/ 	.short	(.L_19 - .L_18)
.L_18:
        /*003c*/ 	.word	0x00000000
        /*0040*/ 	.short	0x0000
        /*0042*/ 	.short	0x0000
        /*0044*/ 	.byte	0x00, 0xf5, 0x21, 0x00


	//----- nvinfo : EIATTR_SPARSE_MMA_MASK
	.align		4
.L_19:
        /*0048*/ 	.byte	0x03, 0x50
        /*004a*/ 	.short	0x0000


	//----- nvinfo : EIATTR_MAXREG_COUNT
	.align		4
        /*004c*/ 	.byte	0x03, 0x1b
        /*004e*/ 	.short	0x00ff


	//----- nvinfo : EIATTR_NUM_BARRIERS
	.align		4
        /*0050*/ 	.byte	0x02, 0x4c
        /*0052*/ 	.byte	0x01
	.zero		1


	//----- nvinfo : EIATTR_MERCURY_ISA_VERSION
	.align		4
        /*0054*/ 	.byte	0x03, 0x5f
        /*0056*/ 	.short	0x0101


	//----- nvinfo : EIATTR_VRC_CTA_INIT_COUNT
	.align		4
        /*0058*/ 	.byte	0x02, 0x4a
	.zero		1
	.zero		1


	//----- nvinfo : EIATTR_EXIT_INSTR_OFFSETS
	.align		4
        /*005c*/ 	.byte	0x04, 0x1c
        /*005e*/ 	.short	(.L_21 - .L_20)


	//   ....[0]....
.L_20:
        /*0060*/ 	.word	0x000002d0


	//   ....[1]....
        /*0064*/ 	.word	0x00000580


	//----- nvinfo : EIATTR_CRS_STACK_SIZE
	.align		4
.L_21:
        /*0068*/ 	.byte	0x04, 0x1e
        /*006a*/ 	.short	(.L_23 - .L_22)
.L_22:
        /*006c*/ 	.word	0x00000000


	//----- nvinfo : EIATTR_CBANK_PARAM_SIZE
	.align		4
.L_23:
        /*0070*/ 	.byte	0x03, 0x19
        /*0072*/ 	.short	0x0018


	//----- nvinfo : EIATTR_PARAM_CBANK
	.align		4
        /*0074*/ 	.byte	0x04, 0x0a
        /*0076*/ 	.short	(.L_25 - .L_24)
	.align		4
.L_24:
        /*0078*/ 	.word	index@(.nv.constant0._Z19l2_normalize_kernelPKfPfii)
        /*007c*/ 	.short	0x0380
        /*007e*/ 	.short	0x0018


	//----- nvinfo : EIATTR_SW_WAR
	.align		4
.L_25:
        /*0080*/ 	.byte	0x04, 0x36
        /*0082*/ 	.short	(.L_27 - .L_26)
.L_26:
        /*0084*/ 	.word	0x00000008
.L_27:


//--------------------- .nv.callgraph             --------------------------
	.section	.nv.callgraph,"",@"SHT_CUDA_CALLGRAPH"
	.align	4
	.sectionentsize	8
	.align		4
        /*0000*/ 	.word	0x00000000
	.align		4
        /*0004*/ 	.word	0xffffffff
	.align		4
        /*0008*/ 	.word	0x00000000
	.align		4
        /*000c*/ 	.word	0xfffffffe
	.align		4
        /*0010*/ 	.word	0x00000000
	.align		4
        /*0014*/ 	.word	0xfffffffd
	.align		4
        /*0018*/ 	.word	0x00000000
	.align		4
        /*001c*/ 	.word	0xfffffffc


//--------------------- .text._Z19l2_normalize_kernelPKfPfii --------------------------
	.section	.text._Z19l2_normalize_kernelPKfPfii,"ax",@progbits
	.align	128
        .global         _Z19l2_normalize_kernelPKfPfii
        .type           _Z19l2_normalize_kernelPKfPfii,@function
        .size           _Z19l2_normalize_kernelPKfPfii,(.L_x_23 - _Z19l2_normalize_kernelPKfPfii)
        .other          _Z19l2_normalize_kernelPKfPfii,@"STO_CUDA_ENTRY STV_DEFAULT"
_Z19l2_normalize_kernelPKfPfii:
.text._Z19l2_normalize_kernelPKfPfii:
[----:B------:R-:W-:Y:S01]  /*0000*/  LDC R1, c[0x0][0x37c] ;  /* 0x0000df00ff017b82 */ /* 0x000fe20000000800 */
[----:B------:R-:W0:Y:S07]  /*0010*/  S2R R7, SR_TID.X ;  /* 0x0000000000077919 */ /* 0x000e2e0000002100 */
[----:B------:R-:W0:Y:S01]  /*0020*/  LDC R10, c[0x0][0x394] ;  /* 0x0000e500ff0a7b82 */ /* 0x000e220000000800 */
[----:B------:R-:W1:Y:S01]  /*0030*/  LDCU.64 UR6, c[0x0][0x358] ;  /* 0x00006b00ff0677ac */ /* 0x000e620008000a00 */
[----:B------:R-:W-:Y:S01]  /*0040*/  BSSY.RECONVERGENT B0, `(.L_x_0) ;  /* 0x0000011000007945 */ /* 0x000fe20003800200 */
[----:B------:R-:W-:-:S05]  /*0050*/  IMAD.MOV.U32 R0, RZ, RZ, RZ ;  /* 0x000000ffff007224 */ /* 0x000fca00078e00ff */
[----:B------:R-:W2:Y:S08]  /*0060*/  S2UR UR4, SR_CTAID.X ;  /* 0x00000000000479c3 */ /* 0x000eb00000002500 */
[----:B------:R-:W3:Y:S01]  /*0070*/  LDC.64 R4, c[0x0][0x380] ;  /* 0x0000e000ff047b82 */ /* 0x000ee20000000a00 */
[----:B0-----:R-:W-:Y:S01]  /*0080*/  ISETP.GE.AND P0, PT, R7, R10, PT ;  /* 0x0000000a0700720c */ /* 0x001fe20003f06270 */
[----:B--2---:R-:W-:-:S04]  /*0090*/  IMAD R2, R10, UR4, RZ ;  /* 0x000000040a027c24 */ /* 0x004fc8000f8e02ff */
[----:B---3--:R-:W-:-:S08]  /*00a0*/  IMAD.WIDE R4, R2, 0x4, R4 ;  /* 0x0000000402047825 */ /* 0x008fd000078e0204 */
[----:B-1----:R-:W-:Y:S05]  /*00b0*/  @P0 BRA `(.L_x_1) ;  /* 0x0000000000240947 */ /* 0x002fea0003800000 */
[----:B------:R-:W0:Y:S01]  /*00c0*/  LDC R6, c[0x0][0x360] ;  /* 0x0000d800ff067b82 */ /* 0x000e220000000800 */
[----:B------:R-:W-:Y:S02]  /*00d0*/  IMAD.MOV.U32 R0, RZ, RZ, RZ ;  /* 0x000000ffff007224 */ /* 0x000fe400078e00ff */
[----:B------:R-:W-:-:S07]  /*00e0*/  IMAD.MOV.U32 R3, RZ, RZ, R7 ;  /* 0x000000ffff037224 */ /* 0x000fce00078e0007 */
.L_x_2:
[----:B------:R-:W-:-:S06]  /*00f0*/  IMAD.WIDE R8, R3, 0x4, R4 ;  /* 0x0000000403087825 */ /* 0x000fcc00078e0204 */
[----:B------:R-:W2:Y:S01]  /*0100*/  LDG.E R9, desc[UR6][R8.64] ;  /* 0x0000000608097981 */ /* 0x000ea2000c1e1900 */
[----:B0-----:R-:W-:-:S05]  /*0110*/  IMAD.IADD R3, R6, 0x1, R3 ;  /* 0x0000000106037824 */ /* 0x001fca00078e0203 */
[----:B------:R-:W-:Y:S01]  /*0120*/  ISETP.GE.AND P0, PT, R3, R10, PT ;  /* 0x0000000a0300720c */ /* 0x000fe20003f06270 */
[----:B--2---:R-:W-:-:S12]  /*0130*/  FFMA R0, R9, R9, R0 ;  /* 0x0000000909007223 */ /* 0x004fd80000000000 */
[----:B------:R-:W-:Y:S05]  /*0140*/  @!P0 BRA `(.L_x_2) ;  /* 0xfffffffc00e88947 */ /* 0x000fea000383ffff */
.L_x_1:
[----:B------:R-:W-:Y:S05]  /*0150*/  BSYNC.RECONVERGENT B0 ;  /* 0x0000000000007941 */ /* 0x000fea0003800200 */
.L_x_0:
[----:B------:R-:W0:Y:S01]  /*0160*/  S2UR UR5, SR_CgaCtaId ;  /* 0x00000000000579c3 */ /* 0x000e220000008800 */
[----:B------:R-:W-:Y:S01]  /*0170*/  UMOV UR4, 0x400 ;  /* 0x0000040000047882 */ /* 0x000fe20000000000 */
[----:B------:R-:W1:Y:S02]  /*0180*/  LDCU UR8, c[0x0][0x360] ;  /* 0x00006c00ff0877ac */ /* 0x000e640008000800 */
[----:B-1----:R-:W-:Y:S02]  /*0190*/  UISETP.GE.U32.AND UP0, UPT, UR8, 0x2, UPT ;  /* 0x000000020800788c */ /* 0x002fe4000bf06070 */
[----:B0-----:R-:W-:-:S06]  /*01a0*/  ULEA UR4, UR5, UR4, 0x18 ;  /* 0x0000000405047291 */ /* 0x001fcc000f8ec0ff */
[----:B------:R-:W-:-:S05]  /*01b0*/  LEA R9, R7, UR4, 0x2 ;  /* 0x0000000407097c11 */ /* 0x000fca000f8e10ff */
[----:B------:R0:W-:Y:S01]  /*01c0*/  STS [R9], R0 ;  /* 0x0000000009007388 */ /* 0x0001e20000000800 */
[----:B------:R-:W-:Y:S06]  /*01d0*/  BAR.SYNC.DEFER_BLOCKING 0x0 ;  /* 0x0000000000007b1d */ /* 0x000fec0000010000 */
[----:B------:R-:W-:Y:S05]  /*01e0*/  BRA.U !UP0, `(.L_x_3) ;  /* 0x0000000108307547 */ /* 0x000fea000b800000 */
[----:B0-----:R-:W-:-:S07]  /*01f0*/  IMAD.U32 R0, RZ, RZ, UR8 ;  /* 0x00000008ff007e24 */ /* 0x001fce000f8e00ff */
.L_x_4:
[----:B------:R-:W-:-:S04]  /*0200*/  SHF.R.U32.HI R8, RZ, 0x1, R0 ;  /* 0x00000001ff087819 */ /* 0x000fc80000011600 */
[----:B------:R-:W-:-:S13]  /*0210*/  ISETP.GE.U32.AND P0, PT, R7, R8, PT ;  /* 0x000000080700720c */ /* 0x000fda0003f06070 */
[----:B------:R-:W-:Y:S01]  /*0220*/  @!P0 IMAD R3, R8, 0x4, R9 ;  /* 0x0000000408038824 */ /* 0x000fe200078e0209 */
[----:B------:R-:W-:Y:S05]  /*0230*/  @!P0 LDS R6, [R9] ;  /* 0x0000000009068984 */ /* 0x000fea0000000800 */
[----:B------:R-:W0:Y:S02]  /*0240*/  @!P0 LDS R3, [R3] ;  /* 0x0000000003038984 */ /* 0x000e240000000800 */
[----:B0-----:R-:W-:-:S05]  /*0250*/  @!P0 FADD R6, R3, R6 ;  /* 0x0000000603068221 */ /* 0x001fca0000000000 */
[----:B------:R1:W-:Y:S01]  /*0260*/  @!P0 STS [R9], R6 ;  /* 0x0000000609008388 */ /* 0x0003e20000000800 */
[----:B------:R-:W-:Y:S01]  /*0270*/  BAR.SYNC.DEFER_BLOCKING 0x0 ;  /* 0x0000000000007b1d */ /* 0x000fe20000010000 */
[----:B------:R-:W-:Y:S01]  /*0280*/  ISETP.GT.U32.AND P0, PT, R0, 0x3, PT ;  /* 0x000000030000780c */ /* 0x000fe20003f04070 */
[----:B------:R-:W-:-:S12]  /*0290*/  IMAD.MOV.U32 R0, RZ, RZ, R8 ;  /* 0x000000ffff007224 */ /* 0x000fd800078e0008 */
[----:B-1----:R-:W-:Y:S05]  /*02a0*/  @P0 BRA `(.L_x_4) ;  /* 0xfffffffc00d40947 */ /* 0x002fea000383ffff */
.L_x_3:
[----:B------:R-:W1:Y:S02]  /*02b0*/  LDCU UR4, c[0x0][0x394] ;  /* 0x00007280ff0477ac */ /* 0x000e640008000800 */
[----:B-1----:R-:W-:-:S13]  /*02c0*/  ISETP.GE.AND P0, PT, R7, UR4, PT ;  /* 0x0000000407007c0c */ /* 0x002fda000bf06270 */
[----:B------:R-:W-:Y:S05]  /*02d0*/  @P0 EXIT ;  /* 0x000000000000094d */ /* 0x000fea0003800000 */
[----:B------:R-:W1:Y:S01]  /*02e0*/  S2UR UR5, SR_CgaCtaId ;  /* 0x00000000000579c3 */ /* 0x000e620000008800 */
[----:B------:R-:W-:Y:S01]  /*02f0*/  UMOV UR4, 0x400 ;  /* 0x0000040000047882 */ /* 0x000fe20000000000 */
[----:B------:R-:W2:Y:S01]  /*0300*/  LDCU UR9, c[0x0][0x394] ;  /* 0x00007280ff0977ac */ /* 0x000ea20008000800 */
[----:B-1----:R-:W-:-:S09]  /*0310*/  ULEA UR4, UR5, UR4, 0x18 ;  /* 0x0000000405047291 */ /* 0x002fd2000f8ec0ff */
[----:B0-----:R-:W0:Y:S02]  /*0320*/  LDS R0, [UR4] ;  /* 0x00000004ff007984 */ /* 0x001e240008000800 */
[----:B------:R-:W1:Y:S01]  /*0330*/  LDCU.64 UR4, c[0x0][0x388] ;  /* 0x00007100ff0477ac */ /* 0x000e620008000a00 */
[----:B0-----:R-:W-:-:S04]  /*0340*/  FADD R0, R0, 9.9999999392252902908e-09 ;  /* 0x322bcc7700007421 */ /* 0x001fc80000000000 */
[----:B------:R-:W-:Y:S01]  /*0350*/  VIADD R6, R0, 0xf3000000 ;  /* 0xf300000000067836 */ /* 0x000fe20000000000 */
[----:B------:R0:W3:Y:S04]  /*0360*/  MUFU.RSQ R3, R0 ;  /* 0x0000000000037308 */ /* 0x0000e80000001400 */
[----:B------:R-:W-:-:S13]  /*0370*/  ISETP.GT.U32.AND P0, PT, R6, 0x727fffff, PT ;  /* 0x727fffff0600780c */ /* 0x000fda0003f04070 */
[----:B0123--:R-:W-:Y:S05]  /*0380*/  @!P0 BRA `(.L_x_5) ;  /* 0x00000000000c8947 */ /* 0x00ffea0003800000 */
[----:B------:R-:W-:-:S07]  /*0390*/  MOV R8, 0x3b0 ;  /* 0x000003b000087802 */ /* 0x000fce0000000f00 */
[----:B------:R-:W-:Y:S05]  /*03a0*/  CALL.REL.NOINC `($__internal_0_$__cuda_sm20_sqrt_rn_f32_slowpath) ;  /* 0x0000000000787944 */ /* 0x000fea0003c00000 */
[----:B------:R-:W-:Y:S05]  /*03b0*/  BRA `(.L_x_6) ;  /* 0x0000000000107947 */ /* 0x000fea0003800000 */
.L_x_5:
[----:B------:R-:W-:Y:S01]  /*03c0*/  FMUL.FTZ R9, R0, R3 ;  /* 0x0000000300097220 */ /* 0x000fe20000410000 */
[----:B------:R-:W-:-:S03]  /*03d0*/  FMUL.FTZ R3, R3, 0.5 ;  /* 0x3f00000003037820 */ /* 0x000fc60000410000 */
[----:B------:R-:W-:-:S04]  /*03e0*/  FFMA R0, -R9, R9, R0 ;  /* 0x0000000909007223 */ /* 0x000fc80000000100 */
[----:B------:R-:W-:-:S07]  /*03f0*/  FFMA R3, R0, R3, R9 ;  /* 0x0000000300037223 */ /* 0x000fce0000000009 */
.L_x_6:
[----:B------:R-:W-:-:S05]  /*0400*/  IMAD.WIDE R10, R7, 0x4, R4 ;  /* 0x00000004070a7825 */ /* 0x000fca00078e0204 */
[----:B------:R-:W2:Y:S01]  /*0410*/  LDG.E R0, desc[UR6][R10.64] ;  /* 0x000000060a007981 */ /* 0x000ea2000c1e1900 */
[----:B0-----:R-:W0:Y:S01]  /*0420*/  MUFU.RCP R6, R3 ;  /* 0x0000000300067308 */ /* 0x001e220000001000 */
[----:B------:R-:W-:Y:S01]  /*0430*/  BSSY.RECONVERGENT B0, `(.L_x_7) ;  /* 0x000000c000007945 */ /* 0x000fe20003800200 */
[----:B0-----:R-:W-:-:S04]  /*0440*/  FFMA R9, -R3, R6, 1 ;  /* 0x3f80000003097423 */ /* 0x001fc80000000106 */
[----:B------:R-:W-:Y:S01]  /*0450*/  FFMA R13, R6, R9, R6 ;  /* 0x00000009060d7223 */ /* 0x000fe20000000006 */
[----:B------:R-:W-:Y:S01]  /*0460*/  SHF.R.S32.HI R9, RZ, 0x1f, R7 ;  /* 0x0000001fff097819 */ /* 0x000fe20000011407 */
[----:B--2---:R-:W0:Y:S02]  /*0470*/  FCHK P0, R0, R3 ;  /* 0x0000000300007302 */ /* 0x004e240000000000 */
[----:B------:R-:W-:-:S04]  /*0480*/  FFMA R6, R0, R13, RZ ;  /* 0x0000000d00067223 */ /* 0x000fc800000000ff */
[----:B------:R-:W-:-:S04]  /*0490*/  FFMA R8, -R3, R6, R0 ;  /* 0x0000000603087223 */ /* 0x000fc80000000100 */
[----:B------:R-:W-:Y:S01]  /*04a0*/  FFMA R13, R13, R8, R6 ;  /* 0x000000080d0d7223 */ /* 0x000fe20000000006 */
[----:B0-----:R-:W-:Y:S06]  /*04b0*/  @!P0 BRA `(.L_x_8) ;  /* 0x00000000000c8947 */ /* 0x001fec0003800000 */
[----:B------:R-:W-:-:S07]  /*04c0*/  MOV R6, 0x4e0 ;  /* 0x000004e000067802 */ /* 0x000fce0000000f00 */
[----:B------:R-:W-:Y:S05]  /*04d0*/  CALL.REL.NOINC `($__internal_1_$__cuda_sm3x_div_rn_noftz_f32_slowpath) ;  /* 0x0000000000847944 */ /* 0x000fea0003c00000 */
[----:B------:R-:W-:-:S07]  /*04e0*/  IMAD.MOV.U32 R13, RZ, RZ, R0 ;  /* 0x000000ffff0d7224 */ /* 0x000fce00078e0000 */
.L_x_8:
[----:B------:R-:W-:Y:S05]  /*04f0*/  BSYNC.RECONVERGENT B0 ;  /* 0x0000000000007941 */ /* 0x000fea0003800200 */
.L_x_7:
[----:B------:R-:W-:Y:S01]  /*0500*/  IADD3 R0, P0, PT, R2, R7, RZ ;  /* 0x0000000702007210 */ /* 0x000fe20007f1e0ff */
[----:B------:R-:W-:-:S03]  /*0510*/  VIADD R7, R7, UR8 ;  /* 0x0000000807077c36 */ /* 0x000fc60008000000 */
[----:B------:R-:W-:Y:S02]  /*0520*/  LEA.HI.X.SX32 R9, R2, R9, 0x1, P0 ;  /* 0x0000000902097211 */ /* 0x000fe400000f0eff */
[----:B------:R-:W-:-:S04]  /*0530*/  LEA R8, P0, R0, UR4, 0x2 ;  /* 0x0000000400087c11 */ /* 0x000fc8000f8010ff */
[----:B------:R-:W-:Y:S02]  /*0540*/  LEA.HI.X R9, R0, UR5, R9, 0x2, P0 ;  /* 0x0000000500097c11 */ /* 0x000fe400080f1409 */
[----:B------:R-:W-:-:S03]  /*0550*/  ISETP.GE.AND P0, PT, R7, UR9, PT ;  /* 0x0000000907007c0c */ /* 0x000fc6000bf06270 */
[----:B------:R0:W-:Y:S10]  /*0560*/  STG.E desc[UR6][R8.64], R13 ;  /* 0x0000000d08007986 */ /* 0x0001f4000c101906 */
[----:B------:R-:W-:Y:S05]  /*0570*/  @!P0 BRA `(.L_x_6) ;  /* 0xfffffffc00a08947 */ /* 0x000fea000383ffff */
[----:B------:R-:W-:Y:S05]  /*0580*/  EXIT ;  /* 0x000000000000794d */ /* 0x000fea0003800000 */
        .weak           $__internal_0_$__cuda_sm20_sqrt_rn_f32_slowpath
        .type           $__internal_0_$__cuda_sm20_sqrt_rn_f32_slowpath,@function
        .size           $__internal_0_$__cuda_sm20_sqrt_rn_f32_slowpath,($__internal_1_$__cuda_sm3x_div_rn_noftz_f32_slowpath - $__internal_0_$__cuda_sm20_sqrt_rn_f32_slowpath)
$__internal_0_$__cuda_sm20_sqrt_rn_f32_slowpath:
[----:B------:R-:W-:-:S13]  /*0590*/  LOP3.LUT P0, RZ, R0, 0x7fffffff, RZ, 0xc0, !PT ;  /* 0x7fffffff00ff7812 */ /* 0x000fda000780c0ff */
[----:B------:R-:W-:Y:S01]  /*05a0*/  @!P0 IMAD.MOV.U32 R3, RZ, RZ, R0 ;  /* 0x000000ffff038224 */ /* 0x000fe200078e0000 */
[----:B------:R-:W-:Y:S06]  /*05b0*/  @!P0 BRA `(.L_x_9) ;  /* 0x0000000000448947 */ /* 0x000fec0003800000 */
[----:B------:R-:W-:-:S13]  /*05c0*/  FSETP.GEU.FTZ.AND P0, PT, R0, RZ, PT ;  /* 0x000000ff0000720b */ /* 0x000fda0003f1e000 */
[----:B------:R-:W-:Y:S01]  /*05d0*/  @!P0 MOV R3, 0x7fffffff ;  /* 0x7fffffff00038802 */ /* 0x000fe20000000f00 */
[----:B------:R-:W-:Y:S06]  /*05e0*/  @!P0 BRA `(.L_x_9) ;  /* 0x0000000000388947 */ /* 0x000fec0003800000 */
[----:B------:R-:W-:-:S13]  /*05f0*/  FSETP.GTU.FTZ.AND P0, PT, |R0|, +INF , PT ;  /* 0x7f8000000000780b */ /* 0x000fda0003f1c200 */
[----:B------:R-:W-:Y:S01]  /*0600*/  @P0 FADD.FTZ R3, R0, 1 ;  /* 0x3f80000000030421 */ /* 0x000fe20000010000 */
[----:B------:R-:W-:Y:S06]  /*0610*/  @P0 BRA `(.L_x_9) ;  /* 0x00000000002c0947 */ /* 0x000fec0003800000 */
[----:B------:R-:W-:-:S13]  /*0620*/  FSETP.NEU.FTZ.AND P0, PT, |R0|, +INF , PT ;  /* 0x7f8000000000780b */ /* 0x000fda0003f1d200 */
[----:B------:R-:W-:Y:S01]  /*0630*/  @!P0 IMAD.MOV.U32 R3, RZ, RZ, R0 ;  /* 0x000000ffff038224 */ /* 0x000fe200078e0000 */
[----:B------:R-:W-:Y:S06]  /*0640*/  @!P0 BRA `(.L_x_9) ;  /* 0x0000000000208947 */ /* 0x000fec0003800000 */
[----:B------:R-:W-:-:S04]  /*0650*/  FFMA R0, R0, 1.84467440737095516160e+19, RZ ;  /* 0x5f80000000007823 */ /* 0x000fc800000000ff */
[----:B------:R-:W0:Y:S02]  /*0660*/  MUFU.RSQ R3, R0 ;  /* 0x0000000000037308 */ /* 0x000e240000001400 */
[----:B0-----:R-:W-:Y:S01]  /*0670*/  FMUL.FTZ R9, R0, R3 ;  /* 0x0000000300097220 */ /* 0x001fe20000410000 */
[----:B------:R-:W-:-:S03]  /*0680*/  FMUL.FTZ R3, R3, 0.5 ;  /* 0x3f00000003037820 */ /* 0x000fc60000410000 */
[----:B------:R-:W-:-:S04]  /*0690*/  FADD.FTZ R6, -R9, -RZ ;  /* 0x800000ff09067221 */ /* 0x000fc80000010100 */
[----:B------:R-:W-:-:S04]  /*06a0*/  FFMA R6, R9, R6, R0 ;  /* 0x0000000609067223 */ /* 0x000fc80000000000 */
[----:B------:R-:W-:-:S04]  /*06b0*/  FFMA R3, R6, R3, R9 ;  /* 0x0000000306037223 */ /* 0x000fc80000000009 */
[----:B------:R-:W-:-:S07]  /*06c0*/  FMUL.FTZ R3, R3, 2.3283064365386962891e-10 ;  /* 0x2f80000003037820 */ /* 0x000fce0000410000 */
.L_x_9:
[----:B------:R-:W-:-:S04]  /*06d0*/  IMAD.MOV.U32 R9, RZ, RZ, 0x0 ;  /* 0x00000000ff097424 */ /* 0x000fc800078e00ff */
[----:B------:R-:W-:Y:S05]  /*06e0*/  RET.REL.NODEC R8 `(_Z19l2_normalize_kernelPKfPfii) ;  /* 0xfffffff808447950 */ /* 0x000fea0003c3ffff */
        .weak           $__internal_1_$__cuda_sm3x_div_rn_noftz_f32_slowpath
        .type           $__internal_1_$__cuda_sm3x_div_rn_noftz_f32_slowpath,@function
        .size           $__internal_1_$__cuda_sm3x_div_rn_noftz_f32_slowpath,(.L_x_23 - $__internal_1_$__cuda_sm3x_div_rn_noftz_f32_slowpath)
$__internal_1_$__cuda_sm3x_div_rn_noftz_f32_slowpath:
[--C-:B------:R-:W-:Y:S01]  /*06f0*/  SHF.R.U32.HI R10, RZ, 0x17, R3.reuse ;  /* 0x00000017ff0a7819 */ /* 0x100fe20000011603 */
[----:B------:R-:W-:Y:S01]  /*0700*/  BSSY.RECONVERGENT B1, `(.L_x_10) ;  /* 0x0000064000017945 */ /* 0x000fe20003800200 */
[--C-:B------:R-:W-:Y:S01]  /*0710*/  SHF.R.U32.HI R8, RZ, 0x17, R0.reuse ;  /* 0x00000017ff087819 */ /* 0x100fe20000011600 */
[----:B------:R-:W-:Y:S01]  /*0720*/  IMAD.MOV.U32 R11, RZ, RZ, R0 ;  /* 0x000000ffff0b7224 */ /* 0x000fe200078e0000 */
[----:B------:R-:W-:Y:S01]  /*0730*/  LOP3.LUT R10, R10, 0xff, RZ, 0xc0, !PT ;  /* 0x000000ff0a0a7812 */ /* 0x000fe200078ec0ff */
[----:B------:R-:W-:Y:S01]  /*0740*/  IMAD.MOV.U32 R12, RZ, RZ, R3 ;  /* 0x000000ffff0c7224 */ /* 0x000fe200078e0003 */
[----:B------:R-:W-:-:S03]  /*0750*/  LOP3.LUT R16, R8, 0xff, RZ, 0xc0, !PT ;  /* 0x000000ff08107812 */ /* 0x000fc600078ec0ff */
[----:B------:R-:W-:Y:S02]  /*0760*/  VIADD R14, R10, 0xffffffff ;  /* 0xffffffff0a0e7836 */ /* 0x000fe40000000000 */
[----:B------:R-:W-:-:S03]  /*0770*/  VIADD R13, R16, 0xffffffff ;  /* 0xffffffff100d7836 */ /* 0x000fc60000000000 */
[----:B------:R-:W-:-:S04]  /*0780*/  ISETP.GT.U32.AND P0, PT, R14, 0xfd, PT ;  /* 0x000000fd0e00780c */ /* 0x000fc80003f04070 */
[----:B------:R-:W-:-:S13]  /*0790*/  ISETP.GT.U32.OR P0, PT, R13, 0xfd, P0 ;  /* 0x000000fd0d00780c */ /* 0x000fda0000704470 */
[----:B------:R-:W-:Y:S01]  /*07a0*/  @!P0 IMAD.MOV.U32 R8, RZ, RZ, RZ ;  /* 0x000000ffff088224 */ /* 0x000fe200078e00ff */
[----:B------:R-:W-:Y:S06]  /*07b0*/  @!P0 BRA `(.L_x_11) ;  /* 0x00000000005c8947 */ /* 0x000fec0003800000 */
[----:B------:R-:W-:Y:S02]  /*07c0*/  FSETP.GTU.FTZ.AND P1, PT, |R3|, +INF , PT ;  /* 0x7f8000000300780b */ /* 0x000fe40003f3c200 */
[----:B------:R-:W-:-:S04]  /*07d0*/  FSETP.GTU.FTZ.AND P0, PT, |R0|, +INF , PT ;  /* 0x7f8000000000780b */ /* 0x000fc80003f1c200 */
[----:B------:R-:W-:-:S13]  /*07e0*/  PLOP3.LUT P0, PT, P0, P1, PT, 0xf8, 0x8f ;  /* 0x00000000008f781c */ /* 0x000fda0000703f70 */
[----:B------:R-:W-:Y:S05]  /*07f0*/  @P0 BRA `(.L_x_12) ;  /* 0x00000004004c0947 */ /* 0x000fea0003800000 */
[----:B------:R-:W-:-:S13]  /*0800*/  LOP3.LUT P0, RZ, R12, 0x7fffffff, R11, 0xc8, !PT ;  /* 0x7fffffff0cff7812 */ /* 0x000fda000780c80b */
[----:B------:R-:W-:Y:S05]  /*0810*/  @!P0 BRA `(.L_x_13) ;  /* 0x00000004003c8947 */ /* 0x000fea0003800000 */
[C---:B------:R-:W-:Y:S02]  /*0820*/  FSETP.NEU.FTZ.AND P2, PT, |R0|.reuse, +INF , PT ;  /* 0x7f8000000000780b */ /* 0x040fe40003f5d200 */
[----:B------:R-:W-:Y:S02]  /*0830*/  FSETP.NEU.FTZ.AND P1, PT, |R3|, +INF , PT ;  /* 0x7f8000000300780b */ /* 0x000fe40003f3d200 */
[----:B------:R-:W-:-:S11]  /*0840*/  FSETP.NEU.FTZ.AND P0, PT, |R0|, +INF , PT ;  /* 0x7f8000000000780b */ /* 0x000fd60003f1d200 */
[----:B------:R-:W-:Y:S05]  /*0850*/  @!P1 BRA !P2, `(.L_x_13) ;  /* 0x00000004002c9947 */ /* 0x000fea0005000000 */
[----:B------:R-:W-:-:S04]  /*0860*/  LOP3.LUT P2, RZ, R11, 0x7fffffff, RZ, 0xc0, !PT ;  /* 0x7fffffff0bff7812 */ /* 0x000fc8000784c0ff */
[----:B------:R-:W-:-:S13]  /*0870*/  PLOP3.LUT P1, PT, P1, P2, PT, 0x2f, 0xf2 ;  /* 0x0000000000f2781c */ /* 0x000fda0000f24577 */
[----:B------:R-:W-:Y:S05]  /*0880*/  @P1 BRA `(.L_x_14) ;  /* 0x0000000400181947 */ /* 0x000fea0003800000 */
[----:B------:R-:W-:-:S04]  /*0890*/  LOP3.LUT P1, RZ, R12, 0x7fffffff, RZ, 0xc0, !PT ;  /* 0x7fffffff0cff7812 */ /* 0x000fc8000782c0ff */
[----:B------:R-:W-:-:S13]  /*08a0*/  PLOP3.LUT P0, PT, P0, P1, PT, 0x2f, 0xf2 ;  /* 0x0000000000f2781c */ /* 0x000fda0000702577 */
[----:B------:R-:W-:Y:S05]  /*08b0*/  @P0 BRA `(.L_x_15) ;  /* 0x0000000400000947 */ /* 0x000fea0003800000 */
[----:B------:R-:W-:Y:S02]  /*08c0*/  ISETP.GE.AND P0, PT, R13, RZ, PT ;  /* 0x000000ff0d00720c */ /* 0x000fe40003f06270 */
[----:B------:R-:W-:-:S11]  /*08d0*/  ISETP.GE.AND P1, PT, R14, RZ, PT ;  /* 0x000000ff0e00720c */ /* 0x000fd60003f26270 */
[----:B------:R-:W-:Y:S01]  /*08e0*/  @P0 MOV R8, RZ ;  /* 0x000000ff00080202 */ /* 0x000fe20000000f00 */
[----:B------:R-:W-:Y:S02]  /*08f0*/  @!P0 IMAD.MOV.U32 R8, RZ, RZ, -0x40 ;  /* 0xffffffc0ff088424 */ /* 0x000fe400078e00ff */
[----:B------:R-:W-:Y:S01]  /*0900*/  @!P0 FFMA R11, R0, 1.84467440737095516160e+19, RZ ;  /* 0x5f800000000b8823 */ /* 0x000fe200000000ff */
[----:B------:R-:W-:Y:S01]  /*0910*/  @!P1 FFMA R12, R3, 1.84467440737095516160e+19, RZ ;  /* 0x5f800000030c9823 */ /* 0x000fe200000000ff */
[----:B------:R-:W-:-:S07]  /*0920*/  @!P1 VIADD R8, R8, 0x40 ;  /* 0x0000004008089836 */ /* 0x000fce0000000000 */
.L_x_11:
[----:B------:R-:W-:Y:S01]  /*0930*/  LEA R13, R10, 0xc0800000, 0x17 ;  /* 0xc08000000a0d7811 */ /* 0x000fe200078eb8ff */
[----:B------:R-:W-:Y:S04]  /*0940*/  BSSY.RECONVERGENT B2, `(.L_x_16) ;  /* 0x0000036000027945 */ /* 0x000fe80003800200 */
[----:B------:R-:W-:Y:S02]  /*0950*/  IMAD.IADD R13, R12, 0x1, -R13 ;  /* 0x000000010c0d7824 */ /* 0x000fe400078e0a0d */
[----:B------:R-:W-:Y:S02]  /*0960*/  VIADD R12, R16, 0xffffff81 ;  /* 0xffffff81100c7836 */ /* 0x000fe40000000000 */
[----:B------:R-:W0:Y:S01]  /*0970*/  MUFU.RCP R14, R13 ;  /* 0x0000000d000e7308 */ /* 0x000e220000001000 */
[----:B------:R-:W-:Y:S01]  /*0980*/  FADD.FTZ R15, -R13, -RZ ;  /* 0x800000ff0d0f7221 */ /* 0x000fe20000010100 */
[----:B------:R-:W-:-:S03]  /*0990*/  IMAD R0, R12, -0x800000, R11 ;  /* 0xff8000000c007824 */ /* 0x000fc600078e020b */
[----:B0-----:R-:W-:-:S04]  /*09a0*/  FFMA R17, R14, R15, 1 ;  /* 0x3f8000000e117423 */ /* 0x001fc8000000000f */
[----:B------:R-:W-:-:S04]  /*09b0*/  FFMA R16, R14, R17, R14 ;  /* 0x000000110e107223 */ /* 0x000fc8000000000e */
[----:B------:R-:W-:-:S04]  /*09c0*/  FFMA R11, R0, R16, RZ ;  /* 0x00000010000b7223 */ /* 0x000fc800000000ff */
[----:B------:R-:W-:-:S04]  /*09d0*/  FFMA R14, R15, R11, R0 ;  /* 0x0000000b0f0e7223 */ /* 0x000fc80000000000 */
[----:B------:R-:W-:Y:S01]  /*09e0*/  FFMA R17, R16, R14, R11 ;  /* 0x0000000e10117223 */ /* 0x000fe2000000000b */
[----:B------:R-:W-:-:S03]  /*09f0*/  IADD3 R11, PT, PT, R12, 0x7f, -R10 ;  /* 0x0000007f0c0b7810 */ /* 0x000fc60007ffe80a */
[----:B------:R-:W-:Y:S02]  /*0a00*/  FFMA R14, R15, R17, R0 ;  /* 0x000000110f0e7223 */ /* 0x000fe40000000000 */
[----:B------:R-:W-:Y:S02]  /*0a10*/  IMAD.IADD R11, R11, 0x1, R8 ;  /* 0x000000010b0b7824 */ /* 0x000fe400078e0208 */
[----:B------:R-:W-:-:S05]  /*0a20*/  FFMA R0, R16, R14, R17 ;  /* 0x0000000e10007223 */ /* 0x000fca0000000011 */
[----:B------:R-:W-:-:S04]  /*0a30*/  SHF.R.U32.HI R10, RZ, 0x17, R0 ;  /* 0x00000017ff0a7819 */ /* 0x000fc80000011600 */
[----:B------:R-:W-:-:S05]  /*0a40*/  LOP3.LUT R10, R10, 0xff, RZ, 0xc0, !PT ;  /* 0x000000ff0a0a7812 */ /* 0x000fca00078ec0ff */
[----:B------:R-:W-:-:S04]  /*0a50*/  IMAD.IADD R12, R10, 0x1, R11 ;  /* 0x000000010a0c7824 */ /* 0x000fc800078e020b */
[----:B------:R-:W-:-:S05]  /*0a60*/  VIADD R8, R12, 0xffffffff ;  /* 0xffffffff0c087836 */ /* 0x000fca0000000000 */
[----:B------:R-:W-:-:S13]  /*0a70*/  ISETP.GE.U32.AND P0, PT, R8, 0xfe, PT ;  /* 0x000000fe0800780c */ /* 0x000fda0003f06070 */
[----:B------:R-:W-:Y:S05]  /*0a80*/  @!P0 BRA `(.L_x_17) ;  /* 0x0000000000808947 */ /* 0x000fea0003800000 */
[----:B------:R-:W-:-:S13]  /*0a90*/  ISETP.GT.AND P0, PT, R12, 0xfe, PT ;  /* 0x000000fe0c00780c */ /* 0x000fda0003f04270 */
[----:B------:R-:W-:Y:S05]  /*0aa0*/  @P0 BRA `(.L_x_18) ;  /* 0x00000000006c0947 */ /* 0x000fea0003800000 */
[----:B------:R-:W-:-:S13]  /*0ab0*/  ISETP.GE.AND P0, PT, R12, 0x1, PT ;  /* 0x000000010c00780c */ /* 0x000fda0003f06270 */
[----:B------:R-:W-:Y:S05]  /*0ac0*/  @P0 BRA `(.L_x_19) ;  /* 0x0000000000740947 */ /* 0x000fea0003800000 */
[----:B------:R-:W-:Y:S02]  /*0ad0*/  ISETP.GE.AND P0, PT, R12, -0x18, PT ;  /* 0xffffffe80c00780c */ /* 0x000fe40003f06270 */
[----:B------:R-:W-:-:S11]  /*0ae0*/  LOP3.LUT R0, R0, 0x80000000, RZ, 0xc0, !PT ;  /* 0x8000000000007812 */ /* 0x000fd600078ec0ff */
[----:B------:R-:W-:Y:S05]  /*0af0*/  @!P0 BRA `(.L_x_19) ;  /* 0x0000000000688947 */ /* 0x000fea0003800000 */
[-CC-:B------:R-:W-:Y:S01]  /*0b00*/  FFMA.RZ R8, R16, R14.reuse, R17.reuse ;  /* 0x0000000e10087223 */ /* 0x180fe2000000c011 */
[----:B------:R-:W-:Y:S01]  /*0b10*/  IADD3 R13, PT, PT, R12, 0x20, RZ ;  /* 0x000000200c0d7810 */ /* 0x000fe20007ffe0ff */
[-CC-:B------:R-:W-:Y:S01]  /*0b20*/  FFMA.RM R11, R16, R14.reuse, R17.reuse ;  /* 0x0000000e100b7223 */ /* 0x180fe20000004011 */
[----:B------:R-:W-:Y:S02]  /*0b30*/  ISETP.NE.AND P2, PT, R12, RZ, PT ;  /* 0x000000ff0c00720c */ /* 0x000fe40003f45270 */
[----:B------:R-:W-:Y:S01]  /*0b40*/  LOP3.LUT R10, R8, 0x7fffff, RZ, 0xc0, !PT ;  /* 0x007fffff080a7812 */ /* 0x000fe200078ec0ff */
[----:B------:R-:W-:Y:S01]  /*0b50*/  FFMA.RP R8, R16, R14, R17 ;  /* 0x0000000e10087223 */ /* 0x000fe20000008011 */
[----:B------:R-:W-:Y:S01]  /*0b60*/  ISETP.NE.AND P1, PT, R12, RZ, PT ;  /* 0x000000ff0c00720c */ /* 0x000fe20003f25270 */
[----:B------:R-:W-:Y:S01]  /*0b70*/  IMAD.MOV R12, RZ, RZ, -R12 ;  /* 0x000000ffff0c7224 */ /* 0x000fe200078e0a0c */
[----:B------:R-:W-:Y:S02]  /*0b80*/  LOP3.LUT R10, R10, 0x800000, RZ, 0xfc, !PT ;  /* 0x008000000a0a7812 */ /* 0x000fe400078efcff */
[----:B------:R-:W-:-:S02]  /*0b90*/  FSETP.NEU.FTZ.AND P0, PT, R8, R11, PT ;  /* 0x0000000b0800720b */ /* 0x000fc40003f1d000 */
[----:B------:R-:W-:Y:S02]  /*0ba0*/  SHF.L.U32 R13, R10, R13, RZ ;  /* 0x0000000d0a0d7219 */ /* 0x000fe400000006ff */
[----:B------:R-:W-:Y:S02]  /*0bb0*/  SEL R11, R12, RZ, P2 ;  /* 0x000000ff0c0b7207 */ /* 0x000fe40001000000 */
[----:B------:R-:W-:Y:S02]  /*0bc0*/  ISETP.NE.AND P1, PT, R13, RZ, P1 ;  /* 0x000000ff0d00720c */ /* 0x000fe40000f25270 */
[----:B------:R-:W-:Y:S02]  /*0bd0*/  SHF.R.U32.HI R11, RZ, R11, R10 ;  /* 0x0000000bff0b7219 */ /* 0x000fe4000001160a */
[----:B------:R-:W-:Y:S02]  /*0be0*/  PLOP3.LUT P0, PT, P0, P1, PT, 0xf8, 0x8f ;  /* 0x00000000008f781c */ /* 0x000fe40000703f70 */
[----:B------:R-:W-:-:S02]  /*0bf0*/  SHF.R.U32.HI R13, RZ, 0x1, R11 ;  /* 0x00000001ff0d7819 */ /* 0x000fc4000001160b */
[----:B------:R-:W-:-:S04]  /*0c00*/  SEL R8, RZ, 0x1, !P0 ;  /* 0x00000001ff087807 */ /* 0x000fc80004000000 */
[----:B------:R-:W-:-:S04]  /*0c10*/  LOP3.LUT R8, R8, 0x1, R13, 0xf8, !PT ;  /* 0x0000000108087812 */ /* 0x000fc800078ef80d */
[----:B------:R-:W-:-:S05]  /*0c20*/  LOP3.LUT R8, R8, R11, RZ, 0xc0, !PT ;  /* 0x0000000b08087212 */ /* 0x000fca00078ec0ff */
[----:B------:R-:W-:-:S05]  /*0c30*/  IMAD.IADD R13, R13, 0x1, R8 ;  /* 0x000000010d0d7824 */ /* 0x000fca00078e0208 */
[----:B------:R-:W-:Y:S01]  /*0c40*/  LOP3.LUT R0, R13, R0, RZ, 0xfc, !PT ;  /* 0x000000000d007212 */ /* 0x000fe200078efcff */
[----:B------:R-:W-:Y:S06]  /*0c50*/  BRA `(.L_x_19) ;  /* 0x0000000000107947 */ /* 0x000fec0003800000 */
.L_x_18:
[----:B------:R-:W-:-:S04]  /*0c60*/  LOP3.LUT R0, R0, 0x80000000, RZ, 0xc0, !PT ;  /* 0x8000000000007812 */ /* 0x000fc800078ec0ff */
[----:B------:R-:W-:Y:S01]  /*0c70*/  LOP3.LUT R0, R0, 0x7f800000, RZ, 0xfc, !PT ;  /* 0x7f80000000007812 */ /* 0x000fe200078efcff */
[----:B------:R-:W-:Y:S06]  /*0c80*/  BRA `(.L_x_19) ;  /* 0x0000000000047947 */ /* 0x000fec0003800000 */
.L_x_17:
[----:B------:R-:W-:-:S07]  /*0c90*/  IMAD R0, R11, 0x800000, R0 ;  /* 0x008000000b007824 */ /* 0x000fce00078e0200 */
.L_x_19:
[----:B------:R-:W-:Y:S05]  /*0ca0*/  BSYNC.RECONVERGENT B2 ;  /* 0x0000000000027941 */ /* 0x000fea0003800200 */
.L_x_16:
[----:B------:R-:W-:Y:S05]  /*0cb0*/  BRA `(.L_x_20) ;  /* 0x0000000000207947 */ /* 0x000fea0003800000 */
.L_x_15:
[----:B------:R-:W-:-:S04]  /*0cc0*/  LOP3.LUT R0, R12, 0x80000000, R11, 0x48, !PT ;  /* 0x800000000c007812 */ /* 0x000fc800078e480b */
[----:B------:R-:W-:Y:S01]  /*0cd0*/  LOP3.LUT R0, R0, 0x7f800000, RZ, 0xfc, !PT ;  /* 0x7f80000000007812 */ /* 0x000fe200078efcff */
[----:B------:R-:W-:Y:S06]  /*0ce0*/  BRA `(.L_x_20) ;  /* 0x0000000000147947 */ /* 0x000fec0003800000 */
.L_x_14:
[----:B------:R-:W-:Y:S01]  /*0cf0*/  LOP3.LUT R0, R12, 0x80000000, R11, 0x48, !PT ;  /* 0x800000000c007812 */ /* 0x000fe200078e480b */
[----:B------:R-:W-:Y:S06]  /*0d00*/  BRA `(.L_x_20) ;  /* 0x00000000000c7947 */ /* 0x000fec0003800000 */
.L_x_13:
[----:B------:R-:W0:Y:S01]  /*0d10*/  MUFU.RSQ R0, -QNAN ;  /* 0xffc0000000007908 */ /* 0x000e220000001400 */
[----:B------:R-:W-:Y:S05]  /*0d20*/  BRA `(.L_x_20) ;  /* 0x0000000000047947 */ /* 0x000fea0003800000 */
.L_x_12:
[----:B------:R-:W-:-:S07]  /*0d30*/  FADD.FTZ R0, R0, R3 ;  /* 0x0000000300007221 */ /* 0x000fce0000010000 */
.L_x_20:
[----:B------:R-:W-:Y:S05]  /*0d40*/  BSYNC.RECONVERGENT B1 ;  /* 0x0000000000017941 */ /* 0x000fea0003800200 */
.L_x_10:
[----:B------:R-:W-:Y:S02]  /*0d50*/  IMAD.MOV.U32 R10, RZ, RZ, R6 ;  /* 0x000000ffff0a7224 */ /* 0x000fe400078e0006 */
[----:B------:R-:W-:-:S04]  /*0d60*/  IMAD.MOV.U32 R11, RZ, RZ, 0x0 ;  /* 0x00000000ff0b7424 */ /* 0x000fc800078e00ff */
[----:B0-----:R-:W-:Y:S05]  /*0d70*/  RET.REL.NODEC R10 `(_Z19l2_normalize_kernelPKfPfii) ;  /* 0xfffffff00aa07950 */ /* 0x001fea0003c3ffff */
.L_x_21:
[----:B------:R-:W-:-:S00]  /*0d80*/  BRA `(.L_x_21) ;  /* 0xfffffffc00fc7947 */ /* 0x000fc0000383ffff */
[----:B------:R-:W-:-:S00]  /*0d90*/  NOP ;  /* 0x0000000000007918 */ /* 0x000fc00000000000 */
        /* <DEDUP_REMOVED lines=14> */
.L_x_23:


//--------------------- .nv.shared._Z19l2_normalize_kernelPKfPfii --------------------------
	.section	.nv.shared._Z19l2_normalize_kernelPKfPfii,"aw",@nobits
	.sectionflags	@""
	.align	16
	.zero		1024


//--------------------- .nv.shared.reserved.0     --------------------------
	.section	.nv.shared.reserved.0,"aw",@nobits
	.weak		__nv_reservedSMEM_offset_0_alias
	.size		__nv_reservedSMEM_offset_0_alias, 0, 64
	.other		__nv_reservedSMEM_offset_0_alias,@"STO_CUDA_RESERVED_SHARED STV_DEFAULT"
__nv_reservedSMEM_offset_0_alias:
	.zero		0
	.zero		64


//--------------------- .nv.constant0._Z19l2_normalize_kernelPKfPfii --------------------------
	.section	.nv.constant0._Z19l2_normalize_kernelPKfPfii,"a",@progbits
	.sectionflags	@""
	.align	4
.nv.constant0._Z19l2_normalize_kernelPKfPfii:
	.zero		920


//--------------------- SYMBOLS --------------------------

	.type		.nv.reservedSmem.offset0,@object
	.size		.nv.reservedSmem.offset0,0x4
	.type		.nv.reservedSmem.cap,@object
	.size		.nv.reservedSmem.cap,0x4
